//
// Generated by NVIDIA NVVM Compiler
//
// Compiler Build ID: CL-36424714
// Cuda compilation tools, release 13.0, V13.0.88
// Based on NVVM 20.0.0
//

.version 9.0
.target sm_100
.address_size 64

	// .globl	_Z18what_is_my_id_2d_APjS_S_

.visible .entry _Z18what_is_my_id_2d_APjS_S_(
	.param .u64 .ptr .align 1 _Z18what_is_my_id_2d_APjS_S__param_0,
	.param .u64 .ptr .align 1 _Z18what_is_my_id_2d_APjS_S__param_1,
	.param .u64 .ptr .align 1 _Z18what_is_my_id_2d_APjS_S__param_2
)
{
	.reg .b32 	%r<12>;
	.reg .b64 	%rd<5>;

	ld.param.u64 	%rd1, [_Z18what_is_my_id_2d_APjS_S__param_0];
	cvta.to.global.u64 	%rd2, %rd1;
	mov.u32 	%r1, %ctaid.x;
	mov.u32 	%r2, %ntid.x;
	mov.u32 	%r3, %tid.x;
	mad.lo.s32 	%r4, %r1, %r2, %r3;
	mov.u32 	%r5, %ctaid.y;
	mov.u32 	%r6, %ntid.y;
	mov.u32 	%r7, %tid.y;
	mad.lo.s32 	%r8, %r5, %r6, %r7;
	mov.u32 	%r9, %nctaid.x;
	mul.lo.s32 	%r10, %r9, %r2;
	mad.lo.s32 	%r11, %r10, %r8, %r4;
	mul.wide.u32 	%rd3, %r11, 4;
	add.s64 	%rd4, %rd2, %rd3;
	st.global.u32 	[%rd4], %r4;
	ret;

}


// ===== COMPILED SASS (sm_100) =====

	.target	sm_100

	.elftype	@"ET_EXEC"


//--------------------- .note.nv.tkinfo           --------------------------
	.section	.note.nv.tkinfo,"",@"SHT_NOTE"
	.sectionflags	@"SHF_NOTE_NV_TKINFO"
	.tkinfo
        /*0018*/ 	.word	0x00000002
        /*0030*/ 	.string	""
        /*0030*/ 	.string	"ptxas"
        /*0030*/ 	.string	"Cuda compilation tools, release 13.0, V13.0.88"
        /*0030*/ 	.string	"Build cuda_13.0.r13.0/compiler.36424714_0"
        /*0030*/ 	.string	"-arch sm_100 -m 64 "



//--------------------- .note.nv.cuinfo           --------------------------
	.section	.note.nv.cuinfo,"",@"SHT_NOTE"
	.sectionflags	@"SHF_NOTE_NV_CUINFO"
        /*0018*/ 	.short	0x0002
        /*001a*/ 	.short	0x0064
        /*001c*/ 	.short	0x0082
	.zero		2


//--------------------- .nv.info                  --------------------------
	.section	.nv.info,"",@"SHT_CUDA_INFO"
	.align	4


	//----- nvinfo : EIATTR_REGCOUNT
	.align		4
        /*0000*/ 	.byte	0x04, 0x2f
        /*0002*/ 	.short	(.L_1 - .L_0)
	.align		4
.L_0:
        /*0004*/ 	.word	index@(_Z18what_is_my_id_2d_APjS_S_)
        /*0008*/ 	.word	0x0000000a


	//----- nvinfo : EIATTR_FRAME_SIZE
	.align		4
.L_1:
        /*000c*/ 	.byte	0x04, 0x11
        /*000e*/ 	.short	(.L_3 - .L_2)
	.align		4
.L_2:
        /*0010*/ 	.word	index@(_Z18what_is_my_id_2d_APjS_S_)
        /*0014*/ 	.word	0x00000000


	//----- nvinfo : EIATTR_MIN_STACK_SIZE
	.align		4
.L_3:
        /*0018*/ 	.byte	0x04, 0x12
        /*001a*/ 	.short	(.L_5 - .L_4)
	.align		4
.L_4:
        /*001c*/ 	.word	index@(_Z18what_is_my_id_2d_APjS_S_)
        /*0020*/ 	.word	0x00000000
.L_5:


//--------------------- .nv.compat                --------------------------
	.section	.nv.compat,"",@"SHT_CUDA_COMPAT_INFO"
	.align	4
        /*0000*/ 	.byte	0x02, 0x09, 0x00, 0x00, 0x02, 0x02, 0x01, 0x00, 0x02, 0x05, 0x05, 0x00, 0x03, 0x07, 0x01, 0x01
        /*0010*/ 	.byte	0x02, 0x03, 0x00, 0x00, 0x02, 0x06, 0x01, 0x00, 0x04, 0x0b, 0x08, 0x00, 0x09, 0x00, 0x00, 0x00
        /*0020*/ 	.byte	0x00, 0x00, 0x00, 0x00


//--------------------- .nv.info._Z18what_is_my_id_2d_APjS_S_ --------------------------
	.section	.nv.info._Z18what_is_my_id_2d_APjS_S_,"",@"SHT_CUDA_INFO"
	.sectionflags	@""
	.align	4


	//----- nvinfo : EIATTR_CUDA_API_VERSION
	.align		4
        /*0000*/ 	.byte	0x04, 0x37
        /*0002*/ 	.short	(.L_7 - .L_6)
.L_6:
        /*0004*/ 	.word	0x00000082


	//----- nvinfo : EIATTR_KPARAM_INFO
	.align		4
.L_7:
        /*0008*/ 	.byte	0x04, 0x17
        /*000a*/ 	.short	(.L_9 - .L_8)
.L_8:
        /*000c*/ 	.word	0x00000000
        /*0010*/ 	.short	0x0002
        /*0012*/ 	.short	0x0010
        /*0014*/ 	.byte	0x00, 0xf5, 0x21, 0x00


	//----- nvinfo : EIATTR_KPARAM_INFO
	.align		4
.L_9:
        /*0018*/ 	.byte	0x04, 0x17
        /*001a*/ 	.short	(.L_11 - .L_10)
.L_10:
        /*001c*/ 	.word	0x00000000
        /*0020*/ 	.short	0x0001
        /*0022*/ 	.short	0x0008
        /*0024*/ 	.byte	0x00, 0xf5, 0x21, 0x00


	//----- nvinfo : EIATTR_KPARAM_INFO
	.align		4
.L_11:
        /*0028*/ 	.byte	0x04, 0x17
        /*002a*/ 	.short	(.L_13 - .L_12)
.L_12:
        /*002c*/ 	.word	0x00000000
        /*0030*/ 	.short	0x0000
        /*0032*/ 	.short	0x0000
        /*0034*/ 	.byte	0x00, 0xf5, 0x21, 0x00


	//----- nvinfo : EIATTR_SPARSE_MMA_MASK
	.align		4
.L_13:
        /*0038*/ 	.byte	0x03, 0x50
        /*003a*/ 	.short	0x0000


	//----- nvinfo : EIATTR_MAXREG_COUNT
	.align		4
        /*003c*/ 	.byte	0x03, 0x1b
        /*003e*/ 	.short	0x00ff


	//----- nvinfo : EIATTR_MERCURY_ISA_VERSION
	.align		4
        /*0040*/ 	.byte	0x03, 0x5f
        /*0042*/ 	.short	0x0101


	//----- nvinfo : EIATTR_VRC_CTA_INIT_COUNT
	.align		4
        /*0044*/ 	.byte	0x02, 0x4a
	.zero		1
	.zero		1


	//----- nvinfo : EIATTR_EXIT_INSTR_OFFSETS
	.align		4
        /*0048*/ 	.byte	0x04, 0x1c
        /*004a*/ 	.short	(.L_15 - .L_14)


	//   ....[0]....
.L_14:
        /*004c*/ 	.word	0x00000100


	//----- nvinfo : EIATTR_CBANK_PARAM_SIZE
	.align		4
.L_15:
        /*0050*/ 	.byte	0x03, 0x19
        /*0052*/ 	.short	0x0018


	//----- nvinfo : EIATTR_PARAM_CBANK
	.align		4
        /*0054*/ 	.byte	0x04, 0x0a
        /*0056*/ 	.short	(.L_17 - .L_16)
	.align		4
.L_16:
        /*0058*/ 	.word	index@(.nv.constant0._Z18what_is_my_id_2d_APjS_S_)
        /*005c*/ 	.short	0x0380
        /*005e*/ 	.short	0x0018


	//----- nvinfo : EIATTR_SW_WAR
	.align		4
.L_17:
        /*0060*/ 	.byte	0x04, 0x36
        /*0062*/ 	.short	(.L_19 - .L_18)
.L_18:
        /*0064*/ 	.word	0x00000008
.L_19:


//--------------------- .nv.callgraph             --------------------------
	.section	.nv.callgraph,"",@"SHT_CUDA_CALLGRAPH"
	.align	4
	.sectionentsize	8
	.align		4
        /*0000*/ 	.word	0x00000000
	.align		4
        /*0004*/ 	.word	0xffffffff
	.align		4
        /*0008*/ 	.word	0x00000000
	.align		4
        /*000c*/ 	.word	0xfffffffe
	.align		4
        /*0010*/ 	.word	0x00000000
	.align		4
        /*0014*/ 	.word	0xfffffffd
	.align		4
        /*0018*/ 	.word	0x00000000
	.align		4
        /*001c*/ 	.word	0xfffffffc


//--------------------- .text._Z18what_is_my_id_2d_APjS_S_ --------------------------
	.section	.text._Z18what_is_my_id_2d_APjS_S_,"ax",@progbits
	.align	128
        .global         _Z18what_is_my_id_2d_APjS_S_
        .type           _Z18what_is_my_id_2d_APjS_S_,@function
        .size           _Z18what_is_my_id_2d_APjS_S_,(.L_x_1 - _Z18what_is_my_id_2d_APjS_S_)
        .other          _Z18what_is_my_id_2d_APjS_S_,@"STO_CUDA_ENTRY STV_DEFAULT"
_Z18what_is_my_id_2d_APjS_S_:
.text._Z18what_is_my_id_2d_APjS_S_:
[----:B------:R-:W-:Y:S01]  /*0000*/  LDC R1, c[0x0][0x37c] ;  /* 0x0000df00ff017b82 */ /* 0x000fe20000000800 */
[----:B------:R-:W0:Y:S07]  /*0010*/  S2R R5, SR_TID.X ;  /* 0x0000000000057919 */ /* 0x000e2e0000002100 */
[----:B------:R-:W0:Y:S01]  /*0020*/  LDC R4, c[0x0][0x360] ;  /* 0x0000d800ff047b82 */ /* 0x000e220000000800 */
[----:B------:R-:W1:Y:S01]  /*0030*/  LDCU.64 UR4, c[0x0][0x358] ;  /* 0x00006b00ff0477ac */ /* 0x000e620008000a00 */
[----:B------:R-:W2:Y:S06]  /*0040*/  S2R R7, SR_TID.Y ;  /* 0x0000000000077919 */ /* 0x000eac0000002200 */
[----:B------:R-:W0:Y:S08]  /*0050*/  S2UR UR6, SR_CTAID.X ;  /* 0x00000000000679c3 */ /* 0x000e300000002500 */
[----:B------:R-:W2:Y:S08]  /*0060*/  S2UR UR7, SR_CTAID.Y ;  /* 0x00000000000779c3 */ /* 0x000eb00000002600 */
[----:B------:R-:W2:Y:S01]  /*0070*/  LDC R0, c[0x0][0x364] ;  /* 0x0000d900ff007b82 */ /* 0x000ea20000000800 */
[----:B------:R-:W3:Y:S07]  /*0080*/  LDCU UR8, c[0x0][0x370] ;  /* 0x00006e00ff0877ac */ /* 0x000eee0008000800 */
[----:B------:R-:W4:Y:S01]  /*0090*/  LDC.64 R2, c[0x0][0x380] ;  /* 0x0000e000ff027b82 */ /* 0x000f220000000a00 */
[----:B0-----:R-:W-:-:S02]  /*00a0*/  IMAD R5, R4, UR6, R5 ;  /* 0x0000000604057c24 */ /* 0x001fc4000f8e0205 */
[----:B---3--:R-:W-:Y:S02]  /*00b0*/  IMAD R4, R4, UR8, RZ ;  /* 0x0000000804047c24 */ /* 0x008fe4000f8e02ff */
[----:B--2---:R-:W-:-:S04]  /*00c0*/  IMAD R0, R0, UR7, R7 ;  /* 0x0000000700007c24 */ /* 0x004fc8000f8e0207 */
[----:B------:R-:W-:-:S04]  /*00d0*/  IMAD R7, R0, R4, R5 ;  /* 0x0000000400077224 */ /* 0x000fc800078e0205 */
[----:B----4-:R-:W-:-:S05]  /*00e0*/  IMAD.WIDE.U32 R2, R7, 0x4, R2 ;  /* 0x0000000407027825 */ /* 0x010fca00078e0002 */
[----:B-1----:R-:W-:Y:S01]  /*00f0*/  STG.E desc[UR4][R2.64], R5 ;  /* 0x0000000502007986 */ /* 0x002fe2000c101904 */
[----:B------:R-:W-:Y:S05]  /*0100*/  EXIT ;  /* 0x000000000000794d */ /* 0x000fea0003800000 */
.L_x_0:
[----:B------:R-:W-:-:S00]  /*0110*/  BRA `(.L_x_0) ;  /* 0xfffffffc00fc7947 */ /* 0x000fc0000383ffff */
[----:B------:R-:W-:-:S00]  /*0120*/  NOP ;  /* 0x0000000000007918 */ /* 0x000fc00000000000 */
        /* <DEDUP_REMOVED lines=13> */
.L_x_1:


//--------------------- .nv.shared.reserved.0     --------------------------
	.section	.nv.shared.reserved.0,"aw",@nobits
	.weak		__nv_reservedSMEM_offset_0_alias
	.size		__nv_reservedSMEM_offset_0_alias, 0, 64
	.other		__nv_reservedSMEM_offset_0_alias,@"STO_CUDA_RESERVED_SHARED STV_DEFAULT"
__nv_reservedSMEM_offset_0_alias:
	.zero		0
	.zero		64


//--------------------- .nv.constant0._Z18what_is_my_id_2d_APjS_S_ --------------------------
	.section	.nv.constant0._Z18what_is_my_id_2d_APjS_S_,"a",@progbits
	.sectionflags	@""
	.align	4
.nv.constant0._Z18what_is_my_id_2d_APjS_S_:
	.zero		920


//--------------------- SYMBOLS --------------------------

	.type		.nv.reservedSmem.offset0,@object
	.size		.nv.reservedSmem.offset0,0x4
